//
// Generated by NVIDIA NVVM Compiler
//
// Compiler Build ID: CL-36424714
// Cuda compilation tools, release 13.0, V13.0.88
// Based on NVVM 20.0.0
//

.version 9.0
.target sm_100
.address_size 64

	// .globl	_Z8myKernelv
.extern .func  (.param .b32 func_retval0) vprintf
(
	.param .b64 vprintf_param_0,
	.param .b64 vprintf_param_1
)
;
.global .align 1 .b8 $str[10] = {114, 101, 115, 32, 61, 32, 37, 102, 10};

.visible .entry _Z8myKernelv()
{
	.local .align 8 .b8 	__local_depot0[8];
	.reg .b64 	%SP;
	.reg .b64 	%SPL;
	.reg .b32 	%r<3>;
	.reg .b64 	%rd<6>;

	mov.u64 	%SPL, __local_depot0;
	cvta.local.u64 	%SP, %SPL;
	add.u64 	%rd1, %SP, 0;
	add.u64 	%rd2, %SPL, 0;
	mov.b64 	%rd3, 4613937818241073152;
	st.local.u64 	[%rd2], %rd3;
	mov.u64 	%rd4, $str;
	cvta.global.u64 	%rd5, %rd4;
	{ // callseq 0, 0
	.param .b64 param0;
	st.param.b64 	[param0], %rd5;
	.param .b64 param1;
	st.param.b64 	[param1], %rd1;
	.param .b32 retval0;
	call.uni (retval0), 
	vprintf, 
	(
	param0, 
	param1
	);
	ld.param.b32 	%r1, [retval0];
	} // callseq 0
	ret;

}


// ===== COMPILED SASS (sm_100) =====

	.target	sm_100

	.elftype	@"ET_EXEC"


//--------------------- .note.nv.tkinfo           --------------------------
	.section	.note.nv.tkinfo,"",@"SHT_NOTE"
	.sectionflags	@"SHF_NOTE_NV_TKINFO"
	.tkinfo
        /*0018*/ 	.word	0x00000002
        /*0030*/ 	.string	""
        /*0030*/ 	.string	"ptxas"
        /*0030*/ 	.string	"Cuda compilation tools, release 13.0, V13.0.88"
        /*0030*/ 	.string	"Build cuda_13.0.r13.0/compiler.36424714_0"
        /*0030*/ 	.string	"-arch sm_100 -m 64 "



//--------------------- .note.nv.cuinfo           --------------------------
	.section	.note.nv.cuinfo,"",@"SHT_NOTE"
	.sectionflags	@"SHF_NOTE_NV_CUINFO"
        /*0018*/ 	.short	0x0002
        /*001a*/ 	.short	0x0064
        /*001c*/ 	.short	0x0082
	.zero		2


//--------------------- .nv.info                  --------------------------
	.section	.nv.info,"",@"SHT_CUDA_INFO"
	.align	4


	//----- nvinfo : EIATTR_REGCOUNT
	.align		4
        /*0000*/ 	.byte	0x04, 0x2f
        /*0002*/ 	.short	(.L_2 - .L_1)
	.align		4
.L_1:
        /*0004*/ 	.word	index@(_Z8myKernelv)
        /*0008*/ 	.word	0x00000018


	//----- nvinfo : EIATTR_FRAME_SIZE
	.align		4
.L_2:
        /*000c*/ 	.byte	0x04, 0x11
        /*000e*/ 	.short	(.L_4 - .L_3)
	.align		4
.L_3:
        /*0010*/ 	.word	index@(_Z8myKernelv)
        /*0014*/ 	.word	0x00000008


	//----- nvinfo : EIATTR_MIN_STACK_SIZE
	.align		4
.L_4:
        /*0018*/ 	.byte	0x04, 0x12
        /*001a*/ 	.short	(.L_6 - .L_5)
	.align		4
.L_5:
        /*001c*/ 	.word	index@(_Z8myKernelv)
        /*0020*/ 	.word	0x00000008
.L_6:


//--------------------- .nv.compat                --------------------------
	.section	.nv.compat,"",@"SHT_CUDA_COMPAT_INFO"
	.align	4
        /*0000*/ 	.byte	0x02, 0x09, 0x00, 0x00, 0x02, 0x02, 0x01, 0x00, 0x02, 0x05, 0x05, 0x00, 0x03, 0x07, 0x01, 0x01
        /*0010*/ 	.byte	0x02, 0x03, 0x00, 0x00, 0x02, 0x06, 0x01, 0x00, 0x04, 0x0b, 0x08, 0x00, 0x09, 0x00, 0x00, 0x00
        /*0020*/ 	.byte	0x00, 0x00, 0x00, 0x00


//--------------------- .nv.info._Z8myKernelv     --------------------------
	.section	.nv.info._Z8myKernelv,"",@"SHT_CUDA_INFO"
	.sectionflags	@""
	.align	4


	//----- nvinfo : EIATTR_CUDA_API_VERSION
	.align		4
        /*0000*/ 	.byte	0x04, 0x37
        /*0002*/ 	.short	(.L_8 - .L_7)
.L_7:
        /*0004*/ 	.word	0x00000082


	//----- nvinfo : EIATTR_SPARSE_MMA_MASK
	.align		4
.L_8:
        /*0008*/ 	.byte	0x03, 0x50
        /*000a*/ 	.short	0x0000


	//----- nvinfo : EIATTR_MAXREG_COUNT
	.align		4
        /*000c*/ 	.byte	0x03, 0x1b
        /*000e*/ 	.short	0x00ff


	//----- nvinfo : EIATTR_EXTERNS
	.align		4
        /*0010*/ 	.byte	0x04, 0x0f
        /*0012*/ 	.short	(.L_10 - .L_9)


	//   ....[0]....
	.align		4
.L_9:
        /*0014*/ 	.word	index@(vprintf)


	//----- nvinfo : EIATTR_MERCURY_ISA_VERSION
	.align		4
.L_10:
        /*0018*/ 	.byte	0x03, 0x5f
        /*001a*/ 	.short	0x0101


	//----- nvinfo : EIATTR_VRC_CTA_INIT_COUNT
	.align		4
        /*001c*/ 	.byte	0x02, 0x4a
	.zero		1
	.zero		1


	//----- nvinfo : EIATTR_SYSCALL_OFFSETS
	.align		4
        /*0020*/ 	.byte	0x04, 0x46
        /*0022*/ 	.short	(.L_12 - .L_11)


	//   ....[0]....
.L_11:
        /*0024*/ 	.word	0x000000f0


	//----- nvinfo : EIATTR_EXIT_INSTR_OFFSETS
	.align		4
.L_12:
        /*0028*/ 	.byte	0x04, 0x1c
        /*002a*/ 	.short	(.L_14 - .L_13)


	//   ....[0]....
.L_13:
        /*002c*/ 	.word	0x00000100


	//----- nvinfo : EIATTR_SW_WAR
	.align		4
.L_14:
        /*0030*/ 	.byte	0x04, 0x36
        /*0032*/ 	.short	(.L_16 - .L_15)
.L_15:
        /*0034*/ 	.word	0x00000008
.L_16:


//--------------------- .nv.callgraph             --------------------------
	.section	.nv.callgraph,"",@"SHT_CUDA_CALLGRAPH"
	.align	4
	.sectionentsize	8
	.align		4
        /*0000*/ 	.word	0x00000000
	.align		4
        /*0004*/ 	.word	0xffffffff
	.align		4
        /*0008*/ 	.word	index@(_Z8myKernelv)
	.align		4
        /*000c*/ 	.word	index@(vprintf)
	.align		4
        /*0010*/ 	.word	0x00000000
	.align		4
        /*0014*/ 	.word	0xfffffffe
	.align		4
        /*0018*/ 	.word	0x00000000
	.align		4
        /*001c*/ 	.word	0xfffffffd
	.align		4
        /*0020*/ 	.word	0x00000000
	.align		4
        /*0024*/ 	.word	0xfffffffc


//--------------------- .nv.constant4             --------------------------
	.section	.nv.constant4,"a",@progbits
	.align	8
	.align		8
.nv.constant4:
        /*0000*/ 	.dword	vprintf
	.align		8
        /*0008*/ 	.dword	$str


//--------------------- .text._Z8myKernelv        --------------------------
	.section	.text._Z8myKernelv,"ax",@progbits
	.align	128
        .global         _Z8myKernelv
        .type           _Z8myKernelv,@function
        .size           _Z8myKernelv,(.L_x_2 - _Z8myKernelv)
        .other          _Z8myKernelv,@"STO_CUDA_ENTRY STV_DEFAULT"
_Z8myKernelv:
.text._Z8myKernelv:
[----:B------:R-:W0:Y:S01]  /*0000*/  LDC R1, c[0x0][0x37c] ;  /* 0x0000df00ff017b82 */ /* 0x000e220000000800 */
[----:B------:R-:W-:Y:S02]  /*0010*/  HFMA2 R9, -RZ, RZ, 2.015625, 0 ;  /* 0x40080000ff097431 */ /* 0x000fe400000001ff */
[----:B0-----:R-:W-:Y:S01]  /*0020*/  VIADD R1, R1, 0xfffffff8 ;  /* 0xfffffff801017836 */ /* 0x001fe20000000000 */
[----:B------:R-:W-:Y:S01]  /*0030*/  MOV R0, 0x0 ;  /* 0x0000000000007802 */ /* 0x000fe20000000f00 */
[----:B------:R-:W-:Y:S01]  /*0040*/  IMAD.MOV.U32 R8, RZ, RZ, 0x0 ;  /* 0x00000000ff087424 */ /* 0x000fe200078e00ff */
[----:B------:R-:W0:Y:S02]  /*0050*/  LDCU UR4, c[0x0][0x2f8] ;  /* 0x00005f00ff0477ac */ /* 0x000e240008000800 */
[----:B------:R1:W2:Y:S02]  /*0060*/  LDC.64 R2, c[0x4][R0] ;  /* 0x0100000000027b82 */ /* 0x0002a40000000a00 */
[----:B------:R1:W-:Y:S01]  /*0070*/  STL.64 [R1], R8 ;  /* 0x0000000801007387 */ /* 0x0003e20000100a00 */
[----:B------:R-:W3:Y:S01]  /*0080*/  LDCU.64 UR6, c[0x4][0x8] ;  /* 0x01000100ff0677ac */ /* 0x000ee20008000a00 */
[----:B------:R-:W4:Y:S01]  /*0090*/  LDCU UR5, c[0x0][0x2fc] ;  /* 0x00005f80ff0577ac */ /* 0x000f220008000800 */
[----:B0-----:R-:W-:Y:S01]  /*00a0*/  IADD3 R6, P0, PT, R1, UR4, RZ ;  /* 0x0000000401067c10 */ /* 0x001fe2000ff1e0ff */
[----:B---3--:R-:W-:Y:S01]  /*00b0*/  IMAD.U32 R4, RZ, RZ, UR6 ;  /* 0x00000006ff047e24 */ /* 0x008fe2000f8e00ff */
[----:B------:R-:W-:-:S03]  /*00c0*/  MOV R5, UR7 ;  /* 0x0000000700057c02 */ /* 0x000fc60008000f00 */
[----:B-1--4-:R-:W-:-:S08]  /*00d0*/  IMAD.X R7, RZ, RZ, UR5, P0 ;  /* 0x00000005ff077e24 */ /* 0x012fd000080e06ff */
[----:B------:R-:W-:-:S07]  /*00e0*/  LEPC R20, `(.L_x_0) ;  /* 0x000000001014794e */ /* 0x000fce0000000000 */
[----:B--2---:R-:W-:Y:S05]  /*00f0*/  CALL.ABS.NOINC R2 ;  /* 0x0000000002007343 */ /* 0x004fea0003c00000 */
.L_x_0:
[----:B------:R-:W-:Y:S05]  /*0100*/  EXIT ;  /* 0x000000000000794d */ /* 0x000fea0003800000 */
.L_x_1:
[----:B------:R-:W-:-:S00]  /*0110*/  BRA `(.L_x_1) ;  /* 0xfffffffc00fc7947 */ /* 0x000fc0000383ffff */
[----:B------:R-:W-:-:S00]  /*0120*/  NOP ;  /* 0x0000000000007918 */ /* 0x000fc00000000000 */
        /* <DEDUP_REMOVED lines=13> */
.L_x_2:


//--------------------- .nv.global.init           --------------------------
	.section	.nv.global.init,"aw",@progbits
.nv.global.init:
	.type		$str,@object
	.size		$str,(.L_0 - $str)
$str:
        /*0000*/ 	.byte	0x72, 0x65, 0x73, 0x20, 0x3d, 0x20, 0x25, 0x66, 0x0a, 0x00
.L_0:


//--------------------- .nv.shared.reserved.0     --------------------------
	.section	.nv.shared.reserved.0,"aw",@nobits
	.weak		__nv_reservedSMEM_offset_0_alias
	.size		__nv_reservedSMEM_offset_0_alias, 0, 64
	.other		__nv_reservedSMEM_offset_0_alias,@"STO_CUDA_RESERVED_SHARED STV_DEFAULT"
__nv_reservedSMEM_offset_0_alias:
	.zero		0
	.zero		64


//--------------------- .nv.constant0._Z8myKernelv --------------------------
	.section	.nv.constant0._Z8myKernelv,"a",@progbits
	.sectionflags	@""
	.align	4
.nv.constant0._Z8myKernelv:
	.zero		896


//--------------------- SYMBOLS --------------------------

	.type		.nv.reservedSmem.offset0,@object
	.size		.nv.reservedSmem.offset0,0x4
	.type		vprintf,@function
